	.headerflags	@"EF_CUDA_TEXMODE_UNIFIED EF_CUDA_64BIT_ADDRESS EF_CUDA_ACCELERATORS EF_CUDA_SM90 EF_CUDA_VIRTUAL_SM(EF_CUDA_SM90)"
	.elftype	@"ET_EXEC"


//--------------------- .nv.info                  --------------------------
	.section	.nv.info,"",@"SHT_CUDA_INFO"
	.align	4


	//----- nvinfo : EIATTR_REGCOUNT
	.align		4
        /*0000*/ 	.byte	0x04, 0x2f
        /*0002*/ 	.short	(.L_3 - .L_2)
	.align		4
.L_2:
        /*0004*/ 	.word	index@(triton_poi_fused__native_batch_norm_legit_no_training_add_51)
        /*0008*/ 	.word	0x00000016


	//----- nvinfo : EIATTR_MIN_STACK_SIZE
	.align		4
.L_3:
        /*000c*/ 	.byte	0x04, 0x12
        /*000e*/ 	.short	(.L_5 - .L_4)
	.align		4
.L_4:
        /*0010*/ 	.word	index@(triton_poi_fused__native_batch_norm_legit_no_training_add_51)
        /*0014*/ 	.word	0x00000000


	//----- nvinfo : EIATTR_FRAME_SIZE
	.align		4
.L_5:
        /*0018*/ 	.byte	0x04, 0x11
        /*001a*/ 	.short	(.L_7 - .L_6)
	.align		4
.L_6:
        /*001c*/ 	.word	index@(triton_poi_fused__native_batch_norm_legit_no_training_add_51)
        /*0020*/ 	.word	0x00000000


	//----- nvinfo : EIATTR_MIN_STACK_SIZE
	.align		4
.L_7:
        /*0024*/ 	.byte	0x04, 0x12
        /*0026*/ 	.short	(.L_9 - .L_8)
	.align		4
.L_8:
        /*0028*/ 	.word	index@(triton_poi_fused__native_batch_norm_legit_no_training_add_51)
        /*002c*/ 	.word	0x00000000
.L_9:


//--------------------- .nv.info.triton_poi_fused__native_batch_norm_legit_no_training_add_51 --------------------------
	.section	.nv.info.triton_poi_fused__native_batch_norm_legit_no_training_add_51,"",@"SHT_CUDA_INFO"
	.sectionflags	@""
	.align	4


	//----- nvinfo : EIATTR_CUDA_API_VERSION
	.align		4
        /*0000*/ 	.byte	0x04, 0x37
        /*0002*/ 	.short	(.L_11 - .L_10)
.L_10:
        /*0004*/ 	.word	0x0000007c


	//----- nvinfo : EIATTR_KPARAM_INFO
	.align		4
.L_11:
        /*0008*/ 	.byte	0x04, 0x17
        /*000a*/ 	.short	(.L_13 - .L_12)
.L_12:
        /*000c*/ 	.word	0x00000000
        /*0010*/ 	.short	0x0007
        /*0012*/ 	.short	0x0038
        /*0014*/ 	.byte	0x00, 0xf0, 0x11, 0x00


	//----- nvinfo : EIATTR_KPARAM_INFO
	.align		4
.L_13:
        /*0018*/ 	.byte	0x04, 0x17
        /*001a*/ 	.short	(.L_15 - .L_14)
.L_14:
        /*001c*/ 	.word	0x00000000
        /*0020*/ 	.short	0x0006
        /*0022*/ 	.short	0x0030
        /*0024*/ 	.byte	0x00, 0xf4, 0x21, 0x00


	//----- nvinfo : EIATTR_KPARAM_INFO
	.align		4
.L_15:
        /*0028*/ 	.byte	0x04, 0x17
        /*002a*/ 	.short	(.L_17 - .L_16)
.L_16:
        /*002c*/ 	.word	0x00000000
        /*0030*/ 	.short	0x0005
        /*0032*/ 	.short	0x0028
        /*0034*/ 	.byte	0x00, 0xf4, 0x21, 0x00


	//----- nvinfo : EIATTR_KPARAM_INFO
	.align		4
.L_17:
        /*0038*/ 	.byte	0x04, 0x17
        /*003a*/ 	.short	(.L_19 - .L_18)
.L_18:
        /*003c*/ 	.word	0x00000000
        /*0040*/ 	.short	0x0004
        /*0042*/ 	.short	0x0020
        /*0044*/ 	.byte	0x00, 0xf4, 0x21, 0x00


	//----- nvinfo : EIATTR_KPARAM_INFO
	.align		4
.L_19:
        /*0048*/ 	.byte	0x04, 0x17
        /*004a*/ 	.short	(.L_21 - .L_20)
.L_20:
        /*004c*/ 	.word	0x00000000
        /*0050*/ 	.short	0x0003
        /*0052*/ 	.short	0x0018
        /*0054*/ 	.byte	0x00, 0xf4, 0x21, 0x00


	//----- nvinfo : EIATTR_KPARAM_INFO
	.align		4
.L_21:
        /*0058*/ 	.byte	0x04, 0x17
        /*005a*/ 	.short	(.L_23 - .L_22)
.L_22:
        /*005c*/ 	.word	0x00000000
        /*0060*/ 	.short	0x0002
        /*0062*/ 	.short	0x0010
        /*0064*/ 	.byte	0x00, 0xf4, 0x21, 0x00


	//----- nvinfo : EIATTR_KPARAM_INFO
	.align		4
.L_23:
        /*0068*/ 	.byte	0x04, 0x17
        /*006a*/ 	.short	(.L_25 - .L_24)
.L_24:
        /*006c*/ 	.word	0x00000000
        /*0070*/ 	.short	0x0001
        /*0072*/ 	.short	0x0008
        /*0074*/ 	.byte	0x00, 0xf4, 0x21, 0x00


	//----- nvinfo : EIATTR_KPARAM_INFO
	.align		4
.L_25:
        /*0078*/ 	.byte	0x04, 0x17
        /*007a*/ 	.short	(.L_27 - .L_26)
.L_26:
        /*007c*/ 	.word	0x00000000
        /*0080*/ 	.short	0x0000
        /*0082*/ 	.short	0x0000
        /*0084*/ 	.byte	0x00, 0xf4, 0x21, 0x00


	//----- nvinfo : EIATTR_SPARSE_MMA_MASK
	.align		4
.L_27:
        /*0088*/ 	.byte	0x03, 0x50
        /*008a*/ 	.short	0x0000


	//----- nvinfo : EIATTR_MAXREG_COUNT
	.align		4
        /*008c*/ 	.byte	0x03, 0x1b
        /*008e*/ 	.short	0x00ff


	//----- nvinfo : EIATTR_EXIT_INSTR_OFFSETS
	.align		4
        /*0090*/ 	.byte	0x04, 0x1c
        /*0092*/ 	.short	(.L_29 - .L_28)


	//   ....[0]....
.L_28:
        /*0094*/ 	.word	0x00000320


	//   ....[1]....
        /*0098*/ 	.word	0x00000340


	//----- nvinfo : EIATTR_REQNTID
	.align		4
.L_29:
        /*009c*/ 	.byte	0x04, 0x10
        /*009e*/ 	.short	(.L_31 - .L_30)
.L_30:
        /*00a0*/ 	.word	0x00000080
        /*00a4*/ 	.word	0x00000001
        /*00a8*/ 	.word	0x00000001


	//----- nvinfo : EIATTR_CBANK_PARAM_SIZE
	.align		4
.L_31:
        /*00ac*/ 	.byte	0x03, 0x19
        /*00ae*/ 	.short	0x003c


	//----- nvinfo : EIATTR_PARAM_CBANK
	.align		4
        /*00b0*/ 	.byte	0x04, 0x0a
        /*00b2*/ 	.short	(.L_33 - .L_32)
	.align		4
.L_32:
        /*00b4*/ 	.word	index@(.nv.constant0.triton_poi_fused__native_batch_norm_legit_no_training_add_51)
        /*00b8*/ 	.short	0x0210
        /*00ba*/ 	.short	0x003c


	//----- nvinfo : EIATTR_SW_WAR
	.align		4
.L_33:
        /*00bc*/ 	.byte	0x04, 0x36
        /*00be*/ 	.short	(.L_35 - .L_34)
.L_34:
        /*00c0*/ 	.word	0x00000008
.L_35:


//--------------------- .nv.callgraph             --------------------------
	.section	.nv.callgraph,"",@"SHT_CUDA_CALLGRAPH"
	.align	4
	.sectionentsize	8
	.align		4
        /*0000*/ 	.word	0x00000000
	.align		4
        /*0004*/ 	.word	0xffffffff
	.align		4
        /*0008*/ 	.word	0x00000000
	.align		4
        /*000c*/ 	.word	0xfffffffe
	.align		4
        /*0010*/ 	.word	0x00000000
	.align		4
        /*0014*/ 	.word	0xfffffffd
	.align		4
        /*0018*/ 	.word	0x00000000
	.align		4
        /*001c*/ 	.word	0xfffffffc


//--------------------- .nv.constant4             --------------------------
	.section	.nv.constant4,"a",@progbits
	.align	8
	.align		8
.nv.constant4:
        /*0000*/ 	.dword	_$_str
	.align		8
        /*0008*/ 	.dword	_$_str_$_2


//--------------------- .text.triton_poi_fused__native_batch_norm_legit_no_training_add_51 --------------------------
	.section	.text.triton_poi_fused__native_batch_norm_legit_no_training_add_51,"ax",@progbits
	.align	128
        .global         triton_poi_fused__native_batch_norm_legit_no_training_add_51
        .type           triton_poi_fused__native_batch_norm_legit_no_training_add_51,@function
        .size           triton_poi_fused__native_batch_norm_legit_no_training_add_51,(.L_x_1 - triton_poi_fused__native_batch_norm_legit_no_training_add_51)
        .other          triton_poi_fused__native_batch_norm_legit_no_training_add_51,@"STO_CUDA_ENTRY STV_DEFAULT"
triton_poi_fused__native_batch_norm_legit_no_training_add_51:
.text.triton_poi_fused__native_batch_norm_legit_no_training_add_51:
[----:B------:R-:W0:Y:S01]  /*0000*/  LDC R1, c[0x0][0x28] ;  /* 0x00000a00ff017b82 */ /* 0x000e220000000800 */
[----:B------:R-:W1:Y:S07]  /*0010*/  S2R R0, SR_TID.X ;  /* 0x0000000000007919 */ /* 0x000e6e0000002100 */
[----:B------:R-:W2:Y:S01]  /*0020*/  LDC.64 R12, c[0x0][0x228] ;  /* 0x00008a00ff0c7b82 */ /* 0x000ea20000000a00 */
[----:B------:R-:W-:Y:S01]  /*0030*/  ULDC.64 UR4, c[0x0][0x208] ;  /* 0x0000820000047ab9 */ /* 0x000fe20000000a00 */
[----:B------:R-:W3:Y:S06]  /*0040*/  S2R R3, SR_CTAID.X ;  /* 0x0000000000037919 */ /* 0x000eec0000002500 */
[----:B------:R-:W4:Y:S08]  /*0050*/  LDC.64 R8, c[0x0][0x218] ;  /* 0x00008600ff087b82 */ /* 0x000f300000000a00 */
[----:B------:R-:W5:Y:S08]  /*0060*/  LDC.64 R10, c[0x0][0x220] ;  /* 0x00008800ff0a7b82 */ /* 0x000f700000000a00 */
[----:B------:R-:W5:Y:S01]  /*0070*/  LDC.64 R14, c[0x0][0x230] ;  /* 0x00008c00ff0e7b82 */ /* 0x000f620000000a00 */
[----:B-1----:R-:W-:-:S07]  /*0080*/  LOP3.LUT R0, R0, 0x7f, RZ, 0xc0, !PT ;  /* 0x0000007f00007812 */ /* 0x002fce00078ec0ff */
[----:B------:R-:W1:Y:S01]  /*0090*/  LDC.64 R16, c[0x0][0x238] ;  /* 0x00008e00ff107b82 */ /* 0x000e620000000a00 */
[----:B---3--:R-:W-:-:S04]  /*00a0*/  LEA R0, R3, R0, 0x7 ;  /* 0x0000000003007211 */ /* 0x008fc800078e38ff */
[C---:B------:R-:W-:Y:S01]  /*00b0*/  ISETP.GE.AND P2, PT, R0.reuse, 0x600, PT ;  /* 0x000006000000780c */ /* 0x040fe20003f46270 */
[----:B------:R-:W-:Y:S02]  /*00c0*/  IMAD.HI R2, R0, 0x2aaaaaab, RZ ;  /* 0x2aaaaaab00027827 */ /* 0x000fe400078e02ff */
[----:B------:R-:W3:Y:S03]  /*00d0*/  LDC.64 R4, c[0x0][0x210] ;  /* 0x00008400ff047b82 */ /* 0x000ee60000000a00 */
[----:B------:R-:W-:-:S04]  /*00e0*/  SHF.R.U32.HI R3, RZ, 0x1f, R2 ;  /* 0x0000001fff037819 */ /* 0x000fc80000011602 */
[----:B------:R-:W-:-:S05]  /*00f0*/  LEA.HI R3, R2, R3, RZ, 0x1c ;  /* 0x0000000302037211 */ /* 0x000fca00078fe0ff */
[----:B------:R-:W-:Y:S01]  /*0100*/  IMAD R19, R3, -0x60, R0 ;  /* 0xffffffa003137824 */ /* 0x000fe200078e0200 */
[----:B------:R-:W-:-:S03]  /*0110*/  CS2R R2, SRZ ;  /* 0x0000000000027805 */ /* 0x000fc6000001ff00 */
[----:B--2---:R-:W-:-:S05]  /*0120*/  IMAD.WIDE R12, R19, 0x4, R12 ;  /* 0x00000004130c7825 */ /* 0x004fca00078e020c */
[----:B------:R2:W3:Y:S01]  /*0130*/  @!P2 LDG.E.EL R2, desc[UR4][R12.64] ;  /* 0x000000040c02a981 */ /* 0x0004e2000c2e1900 */
[----:B------:R-:W-:Y:S01]  /*0140*/  CS2R R6, SRZ ;  /* 0x0000000000067805 */ /* 0x000fe2000001ff00 */
[----:B----4-:R-:W-:Y:S01]  /*0150*/  IMAD.WIDE R8, R0, 0x4, R8 ;  /* 0x0000000400087825 */ /* 0x010fe200078e0208 */
[----:B------:R-:W-:-:S03]  /*0160*/  HFMA2.MMA R18, -RZ, RZ, 0, 0 ;  /* 0x00000000ff127435 */ /* 0x000fc600000001ff */
[C---:B-----5:R-:W-:Y:S01]  /*0170*/  IMAD.WIDE R10, R19.reuse, 0x4, R10 ;  /* 0x00000004130a7825 */ /* 0x060fe200078e020a */
[----:B------:R4:W5:Y:S04]  /*0180*/  @!P2 LDG.E R6, desc[UR4][R8.64] ;  /* 0x000000040806a981 */ /* 0x000968000c1e1900 */
[----:B------:R3:W5:Y:S01]  /*0190*/  @!P2 LDG.E.EL R3, desc[UR4][R10.64] ;  /* 0x000000040a03a981 */ /* 0x000762000c2e1900 */
[----:B0-2---:R-:W-:-:S04]  /*01a0*/  IMAD.WIDE R12, R19, 0x4, R14 ;  /* 0x00000004130c7825 */ /* 0x005fc800078e020e */
[----:B-1----:R-:W-:Y:S01]  /*01b0*/  IMAD.WIDE R14, R19, 0x4, R16 ;  /* 0x00000004130e7825 */ /* 0x002fe200078e0210 */
[----:B------:R-:W-:Y:S01]  /*01c0*/  MOV R16, RZ ;  /* 0x000000ff00107202 */ /* 0x000fe20000000f00 */
[----:B------:R-:W2:Y:S01]  /*01d0*/  @!P2 LDG.E.EL R7, desc[UR4][R12.64] ;  /* 0x000000040c07a981 */ /* 0x000ea2000c2e1900 */
[----:B----4-:R-:W0:Y:S01]  /*01e0*/  LDC.64 R8, c[0x0][0x240] ;  /* 0x00009000ff087b82 */ /* 0x010e220000000a00 */
[----:B---3--:R-:W-:Y:S02]  /*01f0*/  IMAD.WIDE R4, R0, 0x4, R4 ;  /* 0x0000000400047825 */ /* 0x008fe400078e0204 */
[----:B------:R-:W2:Y:S04]  /*0200*/  @!P2 LDG.E.EL R18, desc[UR4][R14.64] ;  /* 0x000000040e12a981 */ /* 0x000ea8000c2e1900 */
[----:B------:R-:W3:Y:S01]  /*0210*/  @!P2 LDG.E R16, desc[UR4][R4.64] ;  /* 0x000000040410a981 */ /* 0x000ee2000c1e1900 */
[----:B------:R-:W-:Y:S01]  /*0220*/  HFMA2.MMA R11, -RZ, RZ, 1.625, 0 ;  /* 0x3e800000ff0b7435 */ /* 0x000fe200000001ff */
[----:B------:R-:W-:-:S04]  /*0230*/  FADD R2, R2, 9.9999997473787516356e-06 ;  /* 0x3727c5ac02027421 */ /* 0x000fc80000000000 */
[----:B------:R-:W1:Y:S01]  /*0240*/  MUFU.SQRT R10, R2 ;  /* 0x00000002000a7308 */ /* 0x000e620000002000 */
[----:B-----5:R-:W-:Y:S01]  /*0250*/  FADD R3, -R3, R6 ;  /* 0x0000000603037221 */ /* 0x020fe20000000100 */
[C---:B-1----:R-:W-:Y:S02]  /*0260*/  FSETP.GT.AND P0, PT, R10.reuse, 8.50705917302346158658e+37, PT ;  /* 0x7e8000000a00780b */ /* 0x042fe40003f04000 */
[----:B------:R-:W-:Y:S02]  /*0270*/  FSETP.GEU.AND P1, PT, R10, 1.175494350822287508e-38, PT ;  /* 0x008000000a00780b */ /* 0x000fe40003f2e000 */
[----:B------:R-:W-:-:S09]  /*0280*/  FSEL R11, R11, 1, P0 ;  /* 0x3f8000000b0b7808 */ /* 0x000fd20000000000 */
[----:B------:R-:W-:Y:S02]  /*0290*/  @P0 FMUL R10, R10, 0.25 ;  /* 0x3e8000000a0a0820 */ /* 0x000fe40000400000 */
[----:B------:R-:W-:Y:S02]  /*02a0*/  @!P1 FMUL R11, R11, 16777216 ;  /* 0x4b8000000b0b9820 */ /* 0x000fe40000400000 */
[----:B------:R-:W-:-:S06]  /*02b0*/  @!P1 FMUL R10, R10, 16777216 ;  /* 0x4b8000000a0a9820 */ /* 0x000fcc0000400000 */
[----:B------:R-:W1:Y:S02]  /*02c0*/  MUFU.RCP R10, R10 ;  /* 0x0000000a000a7308 */ /* 0x000e640000001000 */
[----:B-1----:R-:W-:-:S04]  /*02d0*/  FMUL R2, R10, R11 ;  /* 0x0000000b0a027220 */ /* 0x002fc80000400000 */
[----:B------:R-:W-:-:S04]  /*02e0*/  FMUL R3, R3, R2 ;  /* 0x0000000203037220 */ /* 0x000fc80000400000 */
[----:B--2---:R-:W-:Y:S01]  /*02f0*/  FFMA R7, R3, R7, R18 ;  /* 0x0000000703077223 */ /* 0x004fe20000000012 */
[----:B0-----:R-:W-:-:S04]  /*0300*/  IMAD.WIDE R2, R0, 0x4, R8 ;  /* 0x0000000400027825 */ /* 0x001fc800078e0208 */
[----:B---3--:R-:W-:Y:S01]  /*0310*/  FADD R7, R7, R16 ;  /* 0x0000001007077221 */ /* 0x008fe20000000000 */
[----:B------:R-:W-:Y:S06]  /*0320*/  @P2 EXIT ;  /* 0x000000000000294d */ /* 0x000fec0003800000 */
[----:B------:R-:W-:Y:S01]  /*0330*/  STG.E desc[UR4][R2.64], R7 ;  /* 0x0000000702007986 */ /* 0x000fe2000c101904 */
[----:B------:R-:W-:Y:S05]  /*0340*/  EXIT ;  /* 0x000000000000794d */ /* 0x000fea0003800000 */
.L_x_0:
[----:B------:R-:W-:-:S00]  /*0350*/  BRA `(.L_x_0) ;  /* 0xfffffffc00fc7947 */ /* 0x000fc0000383ffff */
[----:B------:R-:W-:-:S00]  /*0360*/  NOP ;  /* 0x0000000000007918 */ /* 0x000fc00000000000 */
        /* <DEDUP_REMOVED lines=9> */
.L_x_1:


//--------------------- .nv.global.init           --------------------------
	.section	.nv.global.init,"aw",@progbits
.nv.global.init:
	.type		_$_str,@object
	.size		_$_str,(_$_str_$_2 - _$_str)
_$_str:
        /*0000*/ 	.byte	0x5f, 0x5f, 0x43, 0x55, 0x44, 0x41, 0x5f, 0x46, 0x54, 0x5a, 0x00
	.type		_$_str_$_2,@object
	.size		_$_str_$_2,(.L_1 - _$_str_$_2)
_$_str_$_2:
        /*000b*/ 	.byte	0x5f, 0x5f, 0x43, 0x55, 0x44, 0x41, 0x5f, 0x50, 0x52, 0x45, 0x43, 0x5f, 0x53, 0x51, 0x52, 0x54
        /*001b*/ 	.byte	0x00
.L_1:


//--------------------- .nv.constant0.triton_poi_fused__native_batch_norm_legit_no_training_add_51 --------------------------
	.section	.nv.constant0.triton_poi_fused__native_batch_norm_legit_no_training_add_51,"a",@progbits
	.sectionflags	@""
	.align	4
.nv.constant0.triton_poi_fused__native_batch_norm_legit_no_training_add_51:
	.zero		588
